//
// Generated by NVIDIA NVVM Compiler
//
// Compiler Build ID: CL-36424714
// Cuda compilation tools, release 13.0, V13.0.88
// Based on NVVM 20.0.0
//

.version 9.0
.target sm_100
.address_size 64

	// .globl	_Z18code_wo_divergencev

.visible .entry _Z18code_wo_divergencev()
{


	ret;

}
	// .globl	_Z17code_w_divergencev
.visible .entry _Z17code_w_divergencev()
{


	ret;

}


// ===== COMPILED SASS (sm_100) =====

	.target	sm_100

	.elftype	@"ET_EXEC"


//--------------------- .note.nv.tkinfo           --------------------------
	.section	.note.nv.tkinfo,"",@"SHT_NOTE"
	.sectionflags	@"SHF_NOTE_NV_TKINFO"
	.tkinfo
        /*0018*/ 	.word	0x00000002
        /*0030*/ 	.string	""
        /*0030*/ 	.string	"ptxas"
        /*0030*/ 	.string	"Cuda compilation tools, release 13.0, V13.0.88"
        /*0030*/ 	.string	"Build cuda_13.0.r13.0/compiler.36424714_0"
        /*0030*/ 	.string	"-arch sm_100 -m 64 "



//--------------------- .note.nv.cuinfo           --------------------------
	.section	.note.nv.cuinfo,"",@"SHT_NOTE"
	.sectionflags	@"SHF_NOTE_NV_CUINFO"
        /*0018*/ 	.short	0x0002
        /*001a*/ 	.short	0x0064
        /*001c*/ 	.short	0x0082
	.zero		2


//--------------------- .nv.info                  --------------------------
	.section	.nv.info,"",@"SHT_CUDA_INFO"
	.align	4


	//----- nvinfo : EIATTR_REGCOUNT
	.align		4
        /*0000*/ 	.byte	0x04, 0x2f
        /*0002*/ 	.short	(.L_1 - .L_0)
	.align		4
.L_0:
        /*0004*/ 	.word	index@(_Z18code_wo_divergencev)
        /*0008*/ 	.word	0x00000004


	//----- nvinfo : EIATTR_FRAME_SIZE
	.align		4
.L_1:
        /*000c*/ 	.byte	0x04, 0x11
        /*000e*/ 	.short	(.L_3 - .L_2)
	.align		4
.L_2:
        /*0010*/ 	.word	index@(_Z18code_wo_divergencev)
        /*0014*/ 	.word	0x00000000


	//----- nvinfo : EIATTR_REGCOUNT
	.align		4
.L_3:
        /*0018*/ 	.byte	0x04, 0x2f
        /*001a*/ 	.short	(.L_5 - .L_4)
	.align		4
.L_4:
        /*001c*/ 	.word	index@(_Z17code_w_divergencev)
        /*0020*/ 	.word	0x00000004


	//----- nvinfo : EIATTR_FRAME_SIZE
	.align		4
.L_5:
        /*0024*/ 	.byte	0x04, 0x11
        /*0026*/ 	.short	(.L_7 - .L_6)
	.align		4
.L_6:
        /*0028*/ 	.word	index@(_Z17code_w_divergencev)
        /*002c*/ 	.word	0x00000000


	//----- nvinfo : EIATTR_MIN_STACK_SIZE
	.align		4
.L_7:
        /*0030*/ 	.byte	0x04, 0x12
        /*0032*/ 	.short	(.L_9 - .L_8)
	.align		4
.L_8:
        /*0034*/ 	.word	index@(_Z17code_w_divergencev)
        /*0038*/ 	.word	0x00000000


	//----- nvinfo : EIATTR_MIN_STACK_SIZE
	.align		4
.L_9:
        /*003c*/ 	.byte	0x04, 0x12
        /*003e*/ 	.short	(.L_11 - .L_10)
	.align		4
.L_10:
        /*0040*/ 	.word	index@(_Z18code_wo_divergencev)
        /*0044*/ 	.word	0x00000000
.L_11:


//--------------------- .nv.compat                --------------------------
	.section	.nv.compat,"",@"SHT_CUDA_COMPAT_INFO"
	.align	4
        /*0000*/ 	.byte	0x02, 0x09, 0x00, 0x00, 0x02, 0x02, 0x01, 0x00, 0x02, 0x05, 0x05, 0x00, 0x03, 0x07, 0x01, 0x01
        /*0010*/ 	.byte	0x02, 0x03, 0x00, 0x00, 0x02, 0x06, 0x01, 0x00, 0x04, 0x0b, 0x08, 0x00, 0x09, 0x00, 0x00, 0x00
        /*0020*/ 	.byte	0x00, 0x00, 0x00, 0x00


//--------------------- .nv.info._Z17code_w_divergencev --------------------------
	.section	.nv.info._Z17code_w_divergencev,"",@"SHT_CUDA_INFO"
	.sectionflags	@""
	.align	4


	//----- nvinfo : EIATTR_CUDA_API_VERSION
	.align		4
        /*0000*/ 	.byte	0x04, 0x37
        /*0002*/ 	.short	(.L_13 - .L_12)
.L_12:
        /*0004*/ 	.word	0x00000082


	//----- nvinfo : EIATTR_SPARSE_MMA_MASK
	.align		4
.L_13:
        /*0008*/ 	.byte	0x03, 0x50
        /*000a*/ 	.short	0x0000


	//----- nvinfo : EIATTR_MAXREG_COUNT
	.align		4
        /*000c*/ 	.byte	0x03, 0x1b
        /*000e*/ 	.short	0x00ff


	//----- nvinfo : EIATTR_MERCURY_ISA_VERSION
	.align		4
        /*0010*/ 	.byte	0x03, 0x5f
        /*0012*/ 	.short	0x0101


	//----- nvinfo : EIATTR_VRC_CTA_INIT_COUNT
	.align		4
        /*0014*/ 	.byte	0x02, 0x4a
	.zero		1
	.zero		1


	//----- nvinfo : EIATTR_EXIT_INSTR_OFFSETS
	.align		4
        /*0018*/ 	.byte	0x04, 0x1c
        /*001a*/ 	.short	(.L_15 - .L_14)


	//   ....[0]....
.L_14:
        /*001c*/ 	.word	0x00000010


	//----- nvinfo : EIATTR_SW_WAR
	.align		4
.L_15:
        /*0020*/ 	.byte	0x04, 0x36
        /*0022*/ 	.short	(.L_17 - .L_16)
.L_16:
        /*0024*/ 	.word	0x00000008
.L_17:


//--------------------- .nv.info._Z18code_wo_divergencev --------------------------
	.section	.nv.info._Z18code_wo_divergencev,"",@"SHT_CUDA_INFO"
	.sectionflags	@""
	.align	4


	//----- nvinfo : EIATTR_CUDA_API_VERSION
	.align		4
        /*0000*/ 	.byte	0x04, 0x37
        /*0002*/ 	.short	(.L_19 - .L_18)
.L_18:
        /*0004*/ 	.word	0x00000082


	//----- nvinfo : EIATTR_SPARSE_MMA_MASK
	.align		4
.L_19:
        /*0008*/ 	.byte	0x03, 0x50
        /*000a*/ 	.short	0x0000


	//----- nvinfo : EIATTR_MAXREG_COUNT
	.align		4
        /*000c*/ 	.byte	0x03, 0x1b
        /*000e*/ 	.short	0x00ff


	//----- nvinfo : EIATTR_MERCURY_ISA_VERSION
	.align		4
        /*0010*/ 	.byte	0x03, 0x5f
        /*0012*/ 	.short	0x0101


	//----- nvinfo : EIATTR_VRC_CTA_INIT_COUNT
	.align		4
        /*0014*/ 	.byte	0x02, 0x4a
	.zero		1
	.zero		1


	//----- nvinfo : EIATTR_EXIT_INSTR_OFFSETS
	.align		4
        /*0018*/ 	.byte	0x04, 0x1c
        /*001a*/ 	.short	(.L_21 - .L_20)


	//   ....[0]....
.L_20:
        /*001c*/ 	.word	0x00000010


	//----- nvinfo : EIATTR_SW_WAR
	.align		4
.L_21:
        /*0020*/ 	.byte	0x04, 0x36
        /*0022*/ 	.short	(.L_23 - .L_22)
.L_22:
        /*0024*/ 	.word	0x00000008
.L_23:


//--------------------- .nv.callgraph             --------------------------
	.section	.nv.callgraph,"",@"SHT_CUDA_CALLGRAPH"
	.align	4
	.sectionentsize	8
	.align		4
        /*0000*/ 	.word	0x00000000
	.align		4
        /*0004*/ 	.word	0xffffffff
	.align		4
        /*0008*/ 	.word	0x00000000
	.align		4
        /*000c*/ 	.word	0xfffffffe
	.align		4
        /*0010*/ 	.word	0x00000000
	.align		4
        /*0014*/ 	.word	0xfffffffd
	.align		4
        /*0018*/ 	.word	0x00000000
	.align		4
        /*001c*/ 	.word	0xfffffffc


//--------------------- .text._Z17code_w_divergencev --------------------------
	.section	.text._Z17code_w_divergencev,"ax",@progbits
	.align	128
        .global         _Z17code_w_divergencev
        .type           _Z17code_w_divergencev,@function
        .size           _Z17code_w_divergencev,(.L_x_2 - _Z17code_w_divergencev)
        .other          _Z17code_w_divergencev,@"STO_CUDA_ENTRY STV_DEFAULT"
_Z17code_w_divergencev:
.text._Z17code_w_divergencev:
[----:B------:R-:W-:Y:S01]  /*0000*/  LDC R1, c[0x0][0x37c] ;  /* 0x0000df00ff017b82 */ /* 0x000fe20000000800 */
[----:B------:R-:W-:Y:S05]  /*0010*/  EXIT ;  /* 0x000000000000794d */ /* 0x000fea0003800000 */
.L_x_0:
[----:B------:R-:W-:-:S00]  /*0020*/  BRA `(.L_x_0) ;  /* 0xfffffffc00fc7947 */ /* 0x000fc0000383ffff */
[----:B------:R-:W-:-:S00]  /*0030*/  NOP ;  /* 0x0000000000007918 */ /* 0x000fc00000000000 */
        /* <DEDUP_REMOVED lines=12> */
.L_x_2:


//--------------------- .text._Z18code_wo_divergencev --------------------------
	.section	.text._Z18code_wo_divergencev,"ax",@progbits
	.align	128
        .global         _Z18code_wo_divergencev
        .type           _Z18code_wo_divergencev,@function
        .size           _Z18code_wo_divergencev,(.L_x_3 - _Z18code_wo_divergencev)
        .other          _Z18code_wo_divergencev,@"STO_CUDA_ENTRY STV_DEFAULT"
_Z18code_wo_divergencev:
.text._Z18code_wo_divergencev:
[----:B------:R-:W-:Y:S01]  /*0000*/  LDC R1, c[0x0][0x37c] ;  /* 0x0000df00ff017b82 */ /* 0x000fe20000000800 */
[----:B------:R-:W-:Y:S05]  /*0010*/  EXIT ;  /* 0x000000000000794d */ /* 0x000fea0003800000 */
.L_x_1:
        /* <DEDUP_REMOVED lines=14> */
.L_x_3:


//--------------------- .nv.shared.reserved.0     --------------------------
	.section	.nv.shared.reserved.0,"aw",@nobits
	.weak		__nv_reservedSMEM_offset_0_alias
	.size		__nv_reservedSMEM_offset_0_alias, 0, 64
	.other		__nv_reservedSMEM_offset_0_alias,@"STO_CUDA_RESERVED_SHARED STV_DEFAULT"
__nv_reservedSMEM_offset_0_alias:
	.zero		0
	.zero		64


//--------------------- .nv.constant0._Z17code_w_divergencev --------------------------
	.section	.nv.constant0._Z17code_w_divergencev,"a",@progbits
	.sectionflags	@""
	.align	4
.nv.constant0._Z17code_w_divergencev:
	.zero		896


//--------------------- .nv.constant0._Z18code_wo_divergencev --------------------------
	.section	.nv.constant0._Z18code_wo_divergencev,"a",@progbits
	.sectionflags	@""
	.align	4
.nv.constant0._Z18code_wo_divergencev:
	.zero		896


//--------------------- SYMBOLS --------------------------

	.type		.nv.reservedSmem.offset0,@object
	.size		.nv.reservedSmem.offset0,0x4
